//
// Generated by NVIDIA NVVM Compiler
//
// Compiler Build ID: CL-36424714
// Cuda compilation tools, release 13.0, V13.0.88
// Based on NVVM 20.0.0
//

.version 9.0
.target sm_100
.address_size 64

	// .globl	_Z10computeGAEPfS_S_S_iff

.visible .entry _Z10computeGAEPfS_S_S_iff(
	.param .u64 .ptr .align 1 _Z10computeGAEPfS_S_S_iff_param_0,
	.param .u64 .ptr .align 1 _Z10computeGAEPfS_S_S_iff_param_1,
	.param .u64 .ptr .align 1 _Z10computeGAEPfS_S_S_iff_param_2,
	.param .u64 .ptr .align 1 _Z10computeGAEPfS_S_S_iff_param_3,
	.param .u32 _Z10computeGAEPfS_S_S_iff_param_4,
	.param .f32 _Z10computeGAEPfS_S_S_iff_param_5,
	.param .f32 _Z10computeGAEPfS_S_S_iff_param_6
)
{


	ret;

}
	// .globl	_Z14computePPOLossPfS_S_S_S_S_S_fi
.visible .entry _Z14computePPOLossPfS_S_S_S_S_S_fi(
	.param .u64 .ptr .align 1 _Z14computePPOLossPfS_S_S_S_S_S_fi_param_0,
	.param .u64 .ptr .align 1 _Z14computePPOLossPfS_S_S_S_S_S_fi_param_1,
	.param .u64 .ptr .align 1 _Z14computePPOLossPfS_S_S_S_S_S_fi_param_2,
	.param .u64 .ptr .align 1 _Z14computePPOLossPfS_S_S_S_S_S_fi_param_3,
	.param .u64 .ptr .align 1 _Z14computePPOLossPfS_S_S_S_S_S_fi_param_4,
	.param .u64 .ptr .align 1 _Z14computePPOLossPfS_S_S_S_S_S_fi_param_5,
	.param .u64 .ptr .align 1 _Z14computePPOLossPfS_S_S_S_S_S_fi_param_6,
	.param .f32 _Z14computePPOLossPfS_S_S_S_S_S_fi_param_7,
	.param .u32 _Z14computePPOLossPfS_S_S_S_S_S_fi_param_8
)
{


	ret;

}


// ===== COMPILED SASS (sm_100) =====

	.target	sm_100

	.elftype	@"ET_EXEC"


//--------------------- .note.nv.tkinfo           --------------------------
	.section	.note.nv.tkinfo,"",@"SHT_NOTE"
	.sectionflags	@"SHF_NOTE_NV_TKINFO"
	.tkinfo
        /*0018*/ 	.word	0x00000002
        /*0030*/ 	.string	""
        /*0030*/ 	.string	"ptxas"
        /*0030*/ 	.string	"Cuda compilation tools, release 13.0, V13.0.88"
        /*0030*/ 	.string	"Build cuda_13.0.r13.0/compiler.36424714_0"
        /*0030*/ 	.string	"-arch sm_100 -m 64 "



//--------------------- .note.nv.cuinfo           --------------------------
	.section	.note.nv.cuinfo,"",@"SHT_NOTE"
	.sectionflags	@"SHF_NOTE_NV_CUINFO"
        /*0018*/ 	.short	0x0002
        /*001a*/ 	.short	0x0064
        /*001c*/ 	.short	0x0082
	.zero		2


//--------------------- .nv.info                  --------------------------
	.section	.nv.info,"",@"SHT_CUDA_INFO"
	.align	4


	//----- nvinfo : EIATTR_REGCOUNT
	.align		4
        /*0000*/ 	.byte	0x04, 0x2f
        /*0002*/ 	.short	(.L_1 - .L_0)
	.align		4
.L_0:
        /*0004*/ 	.word	index@(_Z10computeGAEPfS_S_S_iff)
        /*0008*/ 	.word	0x00000004


	//----- nvinfo : EIATTR_FRAME_SIZE
	.align		4
.L_1:
        /*000c*/ 	.byte	0x04, 0x11
        /*000e*/ 	.short	(.L_3 - .L_2)
	.align		4
.L_2:
        /*0010*/ 	.word	index@(_Z10computeGAEPfS_S_S_iff)
        /*0014*/ 	.word	0x00000000


	//----- nvinfo : EIATTR_REGCOUNT
	.align		4
.L_3:
        /*0018*/ 	.byte	0x04, 0x2f
        /*001a*/ 	.short	(.L_5 - .L_4)
	.align		4
.L_4:
        /*001c*/ 	.word	index@(_Z14computePPOLossPfS_S_S_S_S_S_fi)
        /*0020*/ 	.word	0x00000004


	//----- nvinfo : EIATTR_FRAME_SIZE
	.align		4
.L_5:
        /*0024*/ 	.byte	0x04, 0x11
        /*0026*/ 	.short	(.L_7 - .L_6)
	.align		4
.L_6:
        /*0028*/ 	.word	index@(_Z14computePPOLossPfS_S_S_S_S_S_fi)
        /*002c*/ 	.word	0x00000000


	//----- nvinfo : EIATTR_MIN_STACK_SIZE
	.align		4
.L_7:
        /*0030*/ 	.byte	0x04, 0x12
        /*0032*/ 	.short	(.L_9 - .L_8)
	.align		4
.L_8:
        /*0034*/ 	.word	index@(_Z14computePPOLossPfS_S_S_S_S_S_fi)
        /*0038*/ 	.word	0x00000000


	//----- nvinfo : EIATTR_MIN_STACK_SIZE
	.align		4
.L_9:
        /*003c*/ 	.byte	0x04, 0x12
        /*003e*/ 	.short	(.L_11 - .L_10)
	.align		4
.L_10:
        /*0040*/ 	.word	index@(_Z10computeGAEPfS_S_S_iff)
        /*0044*/ 	.word	0x00000000
.L_11:


//--------------------- .nv.compat                --------------------------
	.section	.nv.compat,"",@"SHT_CUDA_COMPAT_INFO"
	.align	4
        /*0000*/ 	.byte	0x02, 0x09, 0x00, 0x00, 0x02, 0x02, 0x01, 0x00, 0x02, 0x05, 0x05, 0x00, 0x03, 0x07, 0x01, 0x01
        /*0010*/ 	.byte	0x02, 0x03, 0x00, 0x00, 0x02, 0x06, 0x01, 0x00, 0x04, 0x0b, 0x08, 0x00, 0x09, 0x00, 0x00, 0x00
        /*0020*/ 	.byte	0x00, 0x00, 0x00, 0x00


//--------------------- .nv.info._Z14computePPOLossPfS_S_S_S_S_S_fi --------------------------
	.section	.nv.info._Z14computePPOLossPfS_S_S_S_S_S_fi,"",@"SHT_CUDA_INFO"
	.sectionflags	@""
	.align	4


	//----- nvinfo : EIATTR_CUDA_API_VERSION
	.align		4
        /*0000*/ 	.byte	0x04, 0x37
        /*0002*/ 	.short	(.L_13 - .L_12)
.L_12:
        /*0004*/ 	.word	0x00000082


	//----- nvinfo : EIATTR_KPARAM_INFO
	.align		4
.L_13:
        /*0008*/ 	.byte	0x04, 0x17
        /*000a*/ 	.short	(.L_15 - .L_14)
.L_14:
        /*000c*/ 	.word	0x00000000
        /*0010*/ 	.short	0x0008
        /*0012*/ 	.short	0x003c
        /*0014*/ 	.byte	0x00, 0xf0, 0x11, 0x00


	//----- nvinfo : EIATTR_KPARAM_INFO
	.align		4
.L_15:
        /*0018*/ 	.byte	0x04, 0x17
        /*001a*/ 	.short	(.L_17 - .L_16)
.L_16:
        /*001c*/ 	.word	0x00000000
        /*0020*/ 	.short	0x0007
        /*0022*/ 	.short	0x0038
        /*0024*/ 	.byte	0x00, 0xf0, 0x11, 0x00


	//----- nvinfo : EIATTR_KPARAM_INFO
	.align		4
.L_17:
        /*0028*/ 	.byte	0x04, 0x17
        /*002a*/ 	.short	(.L_19 - .L_18)
.L_18:
        /*002c*/ 	.word	0x00000000
        /*0030*/ 	.short	0x0006
        /*0032*/ 	.short	0x0030
        /*0034*/ 	.byte	0x00, 0xf5, 0x21, 0x00


	//----- nvinfo : EIATTR_KPARAM_INFO
	.align		4
.L_19:
        /*0038*/ 	.byte	0x04, 0x17
        /*003a*/ 	.short	(.L_21 - .L_20)
.L_20:
        /*003c*/ 	.word	0x00000000
        /*0040*/ 	.short	0x0005
        /*0042*/ 	.short	0x0028
        /*0044*/ 	.byte	0x00, 0xf5, 0x21, 0x00


	//----- nvinfo : EIATTR_KPARAM_INFO
	.align		4
.L_21:
        /*0048*/ 	.byte	0x04, 0x17
        /*004a*/ 	.short	(.L_23 - .L_22)
.L_22:
        /*004c*/ 	.word	0x00000000
        /*0050*/ 	.short	0x0004
        /*0052*/ 	.short	0x0020
        /*0054*/ 	.byte	0x00, 0xf5, 0x21, 0x00


	//----- nvinfo : EIATTR_KPARAM_INFO
	.align		4
.L_23:
        /*0058*/ 	.byte	0x04, 0x17
        /*005a*/ 	.short	(.L_25 - .L_24)
.L_24:
        /*005c*/ 	.word	0x00000000
        /*0060*/ 	.short	0x0003
        /*0062*/ 	.short	0x0018
        /*0064*/ 	.byte	0x00, 0xf5, 0x21, 0x00


	//----- nvinfo : EIATTR_KPARAM_INFO
	.align		4
.L_25:
        /*0068*/ 	.byte	0x04, 0x17
        /*006a*/ 	.short	(.L_27 - .L_26)
.L_26:
        /*006c*/ 	.word	0x00000000
        /*0070*/ 	.short	0x0002
        /*0072*/ 	.short	0x0010
        /*0074*/ 	.byte	0x00, 0xf5, 0x21, 0x00


	//----- nvinfo : EIATTR_KPARAM_INFO
	.align		4
.L_27:
        /*0078*/ 	.byte	0x04, 0x17
        /*007a*/ 	.short	(.L_29 - .L_28)
.L_28:
        /*007c*/ 	.word	0x00000000
        /*0080*/ 	.short	0x0001
        /*0082*/ 	.short	0x0008
        /*0084*/ 	.byte	0x00, 0xf5, 0x21, 0x00


	//----- nvinfo : EIATTR_KPARAM_INFO
	.align		4
.L_29:
        /*0088*/ 	.byte	0x04, 0x17
        /*008a*/ 	.short	(.L_31 - .L_30)
.L_30:
        /*008c*/ 	.word	0x00000000
        /*0090*/ 	.short	0x0000
        /*0092*/ 	.short	0x0000
        /*0094*/ 	.byte	0x00, 0xf5, 0x21, 0x00


	//----- nvinfo : EIATTR_SPARSE_MMA_MASK
	.align		4
.L_31:
        /*0098*/ 	.byte	0x03, 0x50
        /*009a*/ 	.short	0x0000


	//----- nvinfo : EIATTR_MAXREG_COUNT
	.align		4
        /*009c*/ 	.byte	0x03, 0x1b
        /*009e*/ 	.short	0x00ff


	//----- nvinfo : EIATTR_MERCURY_ISA_VERSION
	.align		4
        /*00a0*/ 	.byte	0x03, 0x5f
        /*00a2*/ 	.short	0x0101


	//----- nvinfo : EIATTR_VRC_CTA_INIT_COUNT
	.align		4
        /*00a4*/ 	.byte	0x02, 0x4a
	.zero		1
	.zero		1


	//----- nvinfo : EIATTR_EXIT_INSTR_OFFSETS
	.align		4
        /*00a8*/ 	.byte	0x04, 0x1c
        /*00aa*/ 	.short	(.L_33 - .L_32)


	//   ....[0]....
.L_32:
        /*00ac*/ 	.word	0x00000010


	//----- nvinfo : EIATTR_CBANK_PARAM_SIZE
	.align		4
.L_33:
        /*00b0*/ 	.byte	0x03, 0x19
        /*00b2*/ 	.short	0x0040


	//----- nvinfo : EIATTR_PARAM_CBANK
	.align		4
        /*00b4*/ 	.byte	0x04, 0x0a
        /*00b6*/ 	.short	(.L_35 - .L_34)
	.align		4
.L_34:
        /*00b8*/ 	.word	index@(.nv.constant0._Z14computePPOLossPfS_S_S_S_S_S_fi)
        /*00bc*/ 	.short	0x0380
        /*00be*/ 	.short	0x0040


	//----- nvinfo : EIATTR_SW_WAR
	.align		4
.L_35:
        /*00c0*/ 	.byte	0x04, 0x36
        /*00c2*/ 	.short	(.L_37 - .L_36)
.L_36:
        /*00c4*/ 	.word	0x00000008
.L_37:


//--------------------- .nv.info._Z10computeGAEPfS_S_S_iff --------------------------
	.section	.nv.info._Z10computeGAEPfS_S_S_iff,"",@"SHT_CUDA_INFO"
	.sectionflags	@""
	.align	4


	//----- nvinfo : EIATTR_CUDA_API_VERSION
	.align		4
        /*0000*/ 	.byte	0x04, 0x37
        /*0002*/ 	.short	(.L_39 - .L_38)
.L_38:
        /*0004*/ 	.word	0x00000082


	//----- nvinfo : EIATTR_KPARAM_INFO
	.align		4
.L_39:
        /*0008*/ 	.byte	0x04, 0x17
        /*000a*/ 	.short	(.L_41 - .L_40)
.L_40:
        /*000c*/ 	.word	0x00000000
        /*0010*/ 	.short	0x0006
        /*0012*/ 	.short	0x0028
        /*0014*/ 	.byte	0x00, 0xf0, 0x11, 0x00


	//----- nvinfo : EIATTR_KPARAM_INFO
	.align		4
.L_41:
        /*0018*/ 	.byte	0x04, 0x17
        /*001a*/ 	.short	(.L_43 - .L_42)
.L_42:
        /*001c*/ 	.word	0x00000000
        /*0020*/ 	.short	0x0005
        /*0022*/ 	.short	0x0024
        /*0024*/ 	.byte	0x00, 0xf0, 0x11, 0x00


	//----- nvinfo : EIATTR_KPARAM_INFO
	.align		4
.L_43:
        /*0028*/ 	.byte	0x04, 0x17
        /*002a*/ 	.short	(.L_45 - .L_44)
.L_44:
        /*002c*/ 	.word	0x00000000
        /*0030*/ 	.short	0x0004
        /*0032*/ 	.short	0x0020
        /*0034*/ 	.byte	0x00, 0xf0, 0x11, 0x00


	//----- nvinfo : EIATTR_KPARAM_INFO
	.align		4
.L_45:
        /*0038*/ 	.byte	0x04, 0x17
        /*003a*/ 	.short	(.L_47 - .L_46)
.L_46:
        /*003c*/ 	.word	0x00000000
        /*0040*/ 	.short	0x0003
        /*0042*/ 	.short	0x0018
        /*0044*/ 	.byte	0x00, 0xf5, 0x21, 0x00


	//----- nvinfo : EIATTR_KPARAM_INFO
	.align		4
.L_47:
        /*0048*/ 	.byte	0x04, 0x17
        /*004a*/ 	.short	(.L_49 - .L_48)
.L_48:
        /*004c*/ 	.word	0x00000000
        /*0050*/ 	.short	0x0002
        /*0052*/ 	.short	0x0010
        /*0054*/ 	.byte	0x00, 0xf5, 0x21, 0x00


	//----- nvinfo : EIATTR_KPARAM_INFO
	.align		4
.L_49:
        /*0058*/ 	.byte	0x04, 0x17
        /*005a*/ 	.short	(.L_51 - .L_50)
.L_50:
        /*005c*/ 	.word	0x00000000
        /*0060*/ 	.short	0x0001
        /*0062*/ 	.short	0x0008
        /*0064*/ 	.byte	0x00, 0xf5, 0x21, 0x00


	//----- nvinfo : EIATTR_KPARAM_INFO
	.align		4
.L_51:
        /*0068*/ 	.byte	0x04, 0x17
        /*006a*/ 	.short	(.L_53 - .L_52)
.L_52:
        /*006c*/ 	.word	0x00000000
        /*0070*/ 	.short	0x0000
        /*0072*/ 	.short	0x0000
        /*0074*/ 	.byte	0x00, 0xf5, 0x21, 0x00


	//----- nvinfo : EIATTR_SPARSE_MMA_MASK
	.align		4
.L_53:
        /*0078*/ 	.byte	0x03, 0x50
        /*007a*/ 	.short	0x0000


	//----- nvinfo : EIATTR_MAXREG_COUNT
	.align		4
        /*007c*/ 	.byte	0x03, 0x1b
        /*007e*/ 	.short	0x00ff


	//----- nvinfo : EIATTR_MERCURY_ISA_VERSION
	.align		4
        /*0080*/ 	.byte	0x03, 0x5f
        /*0082*/ 	.short	0x0101


	//----- nvinfo : EIATTR_VRC_CTA_INIT_COUNT
	.align		4
        /*0084*/ 	.byte	0x02, 0x4a
	.zero		1
	.zero		1


	//----- nvinfo : EIATTR_EXIT_INSTR_OFFSETS
	.align		4
        /*0088*/ 	.byte	0x04, 0x1c
        /*008a*/ 	.short	(.L_55 - .L_54)


	//   ....[0]....
.L_54:
        /*008c*/ 	.word	0x00000010


	//----- nvinfo : EIATTR_CBANK_PARAM_SIZE
	.align		4
.L_55:
        /*0090*/ 	.byte	0x03, 0x19
        /*0092*/ 	.short	0x002c


	//----- nvinfo : EIATTR_PARAM_CBANK
	.align		4
        /*0094*/ 	.byte	0x04, 0x0a
        /*0096*/ 	.short	(.L_57 - .L_56)
	.align		4
.L_56:
        /*0098*/ 	.word	index@(.nv.constant0._Z10computeGAEPfS_S_S_iff)
        /*009c*/ 	.short	0x0380
        /*009e*/ 	.short	0x002c


	//----- nvinfo : EIATTR_SW_WAR
	.align		4
.L_57:
        /*00a0*/ 	.byte	0x04, 0x36
        /*00a2*/ 	.short	(.L_59 - .L_58)
.L_58:
        /*00a4*/ 	.word	0x00000008
.L_59:


//--------------------- .nv.callgraph             --------------------------
	.section	.nv.callgraph,"",@"SHT_CUDA_CALLGRAPH"
	.align	4
	.sectionentsize	8
	.align		4
        /*0000*/ 	.word	0x00000000
	.align		4
        /*0004*/ 	.word	0xffffffff
	.align		4
        /*0008*/ 	.word	0x00000000
	.align		4
        /*000c*/ 	.word	0xfffffffe
	.align		4
        /*0010*/ 	.word	0x00000000
	.align		4
        /*0014*/ 	.word	0xfffffffd
	.align		4
        /*0018*/ 	.word	0x00000000
	.align		4
        /*001c*/ 	.word	0xfffffffc


//--------------------- .text._Z14computePPOLossPfS_S_S_S_S_S_fi --------------------------
	.section	.text._Z14computePPOLossPfS_S_S_S_S_S_fi,"ax",@progbits
	.align	128
        .global         _Z14computePPOLossPfS_S_S_S_S_S_fi
        .type           _Z14computePPOLossPfS_S_S_S_S_S_fi,@function
        .size           _Z14computePPOLossPfS_S_S_S_S_S_fi,(.L_x_2 - _Z14computePPOLossPfS_S_S_S_S_S_fi)
        .other          _Z14computePPOLossPfS_S_S_S_S_S_fi,@"STO_CUDA_ENTRY STV_DEFAULT"
_Z14computePPOLossPfS_S_S_S_S_S_fi:
.text._Z14computePPOLossPfS_S_S_S_S_S_fi:
[----:B------:R-:W-:Y:S01]  /*0000*/  LDC R1, c[0x0][0x37c] ;  /* 0x0000df00ff017b82 */ /* 0x000fe20000000800 */
[----:B------:R-:W-:Y:S05]  /*0010*/  EXIT ;  /* 0x000000000000794d */ /* 0x000fea0003800000 */
.L_x_0:
[----:B------:R-:W-:-:S00]  /*0020*/  BRA `(.L_x_0) ;  /* 0xfffffffc00fc7947 */ /* 0x000fc0000383ffff */
[----:B------:R-:W-:-:S00]  /*0030*/  NOP ;  /* 0x0000000000007918 */ /* 0x000fc00000000000 */
        /* <DEDUP_REMOVED lines=12> */
.L_x_2:


//--------------------- .text._Z10computeGAEPfS_S_S_iff --------------------------
	.section	.text._Z10computeGAEPfS_S_S_iff,"ax",@progbits
	.align	128
        .global         _Z10computeGAEPfS_S_S_iff
        .type           _Z10computeGAEPfS_S_S_iff,@function
        .size           _Z10computeGAEPfS_S_S_iff,(.L_x_3 - _Z10computeGAEPfS_S_S_iff)
        .other          _Z10computeGAEPfS_S_S_iff,@"STO_CUDA_ENTRY STV_DEFAULT"
_Z10computeGAEPfS_S_S_iff:
.text._Z10computeGAEPfS_S_S_iff:
[----:B------:R-:W-:Y:S01]  /*0000*/  LDC R1, c[0x0][0x37c] ;  /* 0x0000df00ff017b82 */ /* 0x000fe20000000800 */
[----:B------:R-:W-:Y:S05]  /*0010*/  EXIT ;  /* 0x000000000000794d */ /* 0x000fea0003800000 */
.L_x_1:
        /* <DEDUP_REMOVED lines=14> */
.L_x_3:


//--------------------- .nv.shared.reserved.0     --------------------------
	.section	.nv.shared.reserved.0,"aw",@nobits
	.weak		__nv_reservedSMEM_offset_0_alias
	.size		__nv_reservedSMEM_offset_0_alias, 0, 64
	.other		__nv_reservedSMEM_offset_0_alias,@"STO_CUDA_RESERVED_SHARED STV_DEFAULT"
__nv_reservedSMEM_offset_0_alias:
	.zero		0
	.zero		64


//--------------------- .nv.constant0._Z14computePPOLossPfS_S_S_S_S_S_fi --------------------------
	.section	.nv.constant0._Z14computePPOLossPfS_S_S_S_S_S_fi,"a",@progbits
	.sectionflags	@""
	.align	4
.nv.constant0._Z14computePPOLossPfS_S_S_S_S_S_fi:
	.zero		960


//--------------------- .nv.constant0._Z10computeGAEPfS_S_S_iff --------------------------
	.section	.nv.constant0._Z10computeGAEPfS_S_S_iff,"a",@progbits
	.sectionflags	@""
	.align	4
.nv.constant0._Z10computeGAEPfS_S_S_iff:
	.zero		940


//--------------------- SYMBOLS --------------------------

	.type		.nv.reservedSmem.offset0,@object
	.size		.nv.reservedSmem.offset0,0x4
